	.headerflags	@"EF_CUDA_TEXMODE_UNIFIED EF_CUDA_64BIT_ADDRESS EF_CUDA_ACCELERATORS EF_CUDA_SM90 EF_CUDA_VIRTUAL_SM(EF_CUDA_SM90)"
	.elftype	@"ET_EXEC"


//--------------------- .nv.info                  --------------------------
	.section	.nv.info,"",@"SHT_CUDA_INFO"
	.align	4


	//----- nvinfo : EIATTR_REGCOUNT
	.align		4
        /*0000*/ 	.byte	0x04, 0x2f
        /*0002*/ 	.short	(.L_1 - .L_0)
	.align		4
.L_0:
        /*0004*/ 	.word	index@(triton_poi_fused_convolution_3)
        /*0008*/ 	.word	0x00000012


	//----- nvinfo : EIATTR_MIN_STACK_SIZE
	.align		4
.L_1:
        /*000c*/ 	.byte	0x04, 0x12
        /*000e*/ 	.short	(.L_3 - .L_2)
	.align		4
.L_2:
        /*0010*/ 	.word	index@(triton_poi_fused_convolution_3)
        /*0014*/ 	.word	0x00000000


	//----- nvinfo : EIATTR_FRAME_SIZE
	.align		4
.L_3:
        /*0018*/ 	.byte	0x04, 0x11
        /*001a*/ 	.short	(.L_5 - .L_4)
	.align		4
.L_4:
        /*001c*/ 	.word	index@(triton_poi_fused_convolution_3)
        /*0020*/ 	.word	0x00000000


	//----- nvinfo : EIATTR_MIN_STACK_SIZE
	.align		4
.L_5:
        /*0024*/ 	.byte	0x04, 0x12
        /*0026*/ 	.short	(.L_7 - .L_6)
	.align		4
.L_6:
        /*0028*/ 	.word	index@(triton_poi_fused_convolution_3)
        /*002c*/ 	.word	0x00000000
.L_7:


//--------------------- .nv.info.triton_poi_fused_convolution_3 --------------------------
	.section	.nv.info.triton_poi_fused_convolution_3,"",@"SHT_CUDA_INFO"
	.sectionflags	@""
	.align	4


	//----- nvinfo : EIATTR_CUDA_API_VERSION
	.align		4
        /*0000*/ 	.byte	0x04, 0x37
        /*0002*/ 	.short	(.L_9 - .L_8)
.L_8:
        /*0004*/ 	.word	0x0000007c


	//----- nvinfo : EIATTR_KPARAM_INFO
	.align		4
.L_9:
        /*0008*/ 	.byte	0x04, 0x17
        /*000a*/ 	.short	(.L_11 - .L_10)
.L_10:
        /*000c*/ 	.word	0x00000000
        /*0010*/ 	.short	0x0002
        /*0012*/ 	.short	0x0010
        /*0014*/ 	.byte	0x00, 0xf0, 0x11, 0x00


	//----- nvinfo : EIATTR_KPARAM_INFO
	.align		4
.L_11:
        /*0018*/ 	.byte	0x04, 0x17
        /*001a*/ 	.short	(.L_13 - .L_12)
.L_12:
        /*001c*/ 	.word	0x00000000
        /*0020*/ 	.short	0x0001
        /*0022*/ 	.short	0x0008
        /*0024*/ 	.byte	0x00, 0xf4, 0x21, 0x00


	//----- nvinfo : EIATTR_KPARAM_INFO
	.align		4
.L_13:
        /*0028*/ 	.byte	0x04, 0x17
        /*002a*/ 	.short	(.L_15 - .L_14)
.L_14:
        /*002c*/ 	.word	0x00000000
        /*0030*/ 	.short	0x0000
        /*0032*/ 	.short	0x0000
        /*0034*/ 	.byte	0x00, 0xf4, 0x21, 0x00


	//----- nvinfo : EIATTR_SPARSE_MMA_MASK
	.align		4
.L_15:
        /*0038*/ 	.byte	0x03, 0x50
        /*003a*/ 	.short	0x0000


	//----- nvinfo : EIATTR_MAXREG_COUNT
	.align		4
        /*003c*/ 	.byte	0x03, 0x1b
        /*003e*/ 	.short	0x00ff


	//----- nvinfo : EIATTR_EXIT_INSTR_OFFSETS
	.align		4
        /*0040*/ 	.byte	0x04, 0x1c
        /*0042*/ 	.short	(.L_17 - .L_16)


	//   ....[0]....
.L_16:
        /*0044*/ 	.word	0x000001d0


	//----- nvinfo : EIATTR_REQNTID
	.align		4
.L_17:
        /*0048*/ 	.byte	0x04, 0x10
        /*004a*/ 	.short	(.L_19 - .L_18)
.L_18:
        /*004c*/ 	.word	0x00000080
        /*0050*/ 	.word	0x00000001
        /*0054*/ 	.word	0x00000001


	//----- nvinfo : EIATTR_CBANK_PARAM_SIZE
	.align		4
.L_19:
        /*0058*/ 	.byte	0x03, 0x19
        /*005a*/ 	.short	0x0014


	//----- nvinfo : EIATTR_PARAM_CBANK
	.align		4
        /*005c*/ 	.byte	0x04, 0x0a
        /*005e*/ 	.short	(.L_21 - .L_20)
	.align		4
.L_20:
        /*0060*/ 	.word	index@(.nv.constant0.triton_poi_fused_convolution_3)
        /*0064*/ 	.short	0x0210
        /*0066*/ 	.short	0x0014


	//----- nvinfo : EIATTR_SW_WAR
	.align		4
.L_21:
        /*0068*/ 	.byte	0x04, 0x36
        /*006a*/ 	.short	(.L_23 - .L_22)
.L_22:
        /*006c*/ 	.word	0x00000008
.L_23:


//--------------------- .nv.callgraph             --------------------------
	.section	.nv.callgraph,"",@"SHT_CUDA_CALLGRAPH"
	.align	4
	.sectionentsize	8
	.align		4
        /*0000*/ 	.word	0x00000000
	.align		4
        /*0004*/ 	.word	0xffffffff
	.align		4
        /*0008*/ 	.word	0x00000000
	.align		4
        /*000c*/ 	.word	0xfffffffe
	.align		4
        /*0010*/ 	.word	0x00000000
	.align		4
        /*0014*/ 	.word	0xfffffffd
	.align		4
        /*0018*/ 	.word	0x00000000
	.align		4
        /*001c*/ 	.word	0xfffffffc


//--------------------- .text.triton_poi_fused_convolution_3 --------------------------
	.section	.text.triton_poi_fused_convolution_3,"ax",@progbits
	.align	128
        .global         triton_poi_fused_convolution_3
        .type           triton_poi_fused_convolution_3,@function
        .size           triton_poi_fused_convolution_3,(.L_x_1 - triton_poi_fused_convolution_3)
        .other          triton_poi_fused_convolution_3,@"STO_CUDA_ENTRY STV_DEFAULT"
triton_poi_fused_convolution_3:
.text.triton_poi_fused_convolution_3:
[----:B------:R-:W-:Y:S01]  /*0000*/  LDC R1, c[0x0][0x28] ;  /* 0x00000a00ff017b82 */ /* 0x000fe20000000800 */
[----:B------:R-:W1:Y:S07]  /*0010*/  S2R R0, SR_TID.X ;  /* 0x0000000000007919 */ /* 0x000e6e0000002100 */
[----:B------:R-:W2:Y:S01]  /*0020*/  LDC.64 R4, c[0x0][0x218] ;  /* 0x00008600ff047b82 */ /* 0x000ea20000000a00 */
[----:B------:R-:W-:Y:S01]  /*0030*/  ULDC.64 UR4, c[0x0][0x208] ;  /* 0x0000820000047ab9 */ /* 0x000fe20000000a00 */
[----:B------:R-:W3:Y:S06]  /*0040*/  S2R R7, SR_CTAID.X ;  /* 0x0000000000077919 */ /* 0x000eec0000002500 */
[----:B------:R-:W4:Y:S01]  /*0050*/  LDC.64 R2, c[0x0][0x210] ;  /* 0x00008400ff027b82 */ /* 0x000f220000000a00 */
[----:B-1----:R-:W-:-:S04]  /*0060*/  SHF.L.U32 R0, R0, 0x2, RZ ;  /* 0x0000000200007819 */ /* 0x002fc800000006ff */
[----:B------:R-:W-:Y:S02]  /*0070*/  LOP3.LUT R0, R0, 0x1fc, RZ, 0xc0, !PT ;  /* 0x000001fc00007812 */ /* 0x000fe400078ec0ff */
[----:B---3--:R-:W-:Y:S02]  /*0080*/  SHF.R.S32.HI R6, RZ, 0x15, R7 ;  /* 0x00000015ff067819 */ /* 0x008fe40000011407 */
[----:B------:R-:W-:Y:S02]  /*0090*/  LEA R7, R7, R0, 0xa ;  /* 0x0000000007077211 */ /* 0x000fe400078e50ff */
[----:B------:R-:W-:-:S03]  /*00a0*/  SGXT R0, R6, 0x1 ;  /* 0x000000010600781a */ /* 0x000fc60000000200 */
[----:B----4-:R-:W-:Y:S01]  /*00b0*/  IMAD.WIDE R2, R7, 0x4, R2 ;  /* 0x0000000407027825 */ /* 0x010fe200078e0202 */
[----:B------:R-:W-:-:S04]  /*00c0*/  LEA.HI R0, R0, R7, RZ, 0x8 ;  /* 0x0000000700007211 */ /* 0x000fc800078f40ff */
[----:B------:R-:W-:Y:S01]  /*00d0*/  LOP3.LUT R0, R0, 0xffffff00, RZ, 0xc0, !PT ;  /* 0xffffff0000007812 */ /* 0x000fe200078ec0ff */
[----:B------:R-:W3:Y:S03]  /*00e0*/  LDG.E.128 R12, desc[UR4][R2.64+0x800] ;  /* 0x00080004020c7981 */ /* 0x000ee6000c1e1d00 */
[----:B------:R-:W-:-:S05]  /*00f0*/  IADD3 R9, R7, -R0, RZ ;  /* 0x8000000007097210 */ /* 0x000fca0007ffe0ff */
[----:B--2---:R-:W-:Y:S02]  /*0100*/  IMAD.WIDE R4, R9, 0x4, R4 ;  /* 0x0000000409047825 */ /* 0x004fe400078e0204 */
[----:B------:R-:W2:Y:S04]  /*0110*/  LDG.E.128 R8, desc[UR4][R2.64] ;  /* 0x0000000402087981 */ /* 0x000ea8000c1e1d00 */
[----:B------:R-:W2:Y:S02]  /*0120*/  LDG.E.EL.128 R4, desc[UR4][R4.64] ;  /* 0x0000000404047981 */ /* 0x000ea4000c2e1d00 */
[--C-:B--2---:R-:W-:Y:S01]  /*0130*/  FADD R8, R8, R4.reuse ;  /* 0x0000000408087221 */ /* 0x104fe20000000000 */
[----:B---3--:R-:W-:Y:S01]  /*0140*/  FADD R12, R12, R4 ;  /* 0x000000040c0c7221 */ /* 0x008fe20000000000 */
[--C-:B------:R-:W-:Y:S01]  /*0150*/  FADD R9, R9, R5.reuse ;  /* 0x0000000509097221 */ /* 0x100fe20000000000 */
[----:B------:R-:W-:Y:S01]  /*0160*/  FADD R13, R13, R5 ;  /* 0x000000050d0d7221 */ /* 0x000fe20000000000 */
[--C-:B------:R-:W-:Y:S01]  /*0170*/  FADD R10, R10, R6.reuse ;  /* 0x000000060a0a7221 */ /* 0x100fe20000000000 */
[----:B------:R-:W-:Y:S01]  /*0180*/  FADD R14, R14, R6 ;  /* 0x000000060e0e7221 */ /* 0x000fe20000000000 */
[--C-:B------:R-:W-:Y:S01]  /*0190*/  FADD R11, R11, R7.reuse ;  /* 0x000000070b0b7221 */ /* 0x100fe20000000000 */
[----:B------:R-:W-:-:S04]  /*01a0*/  FADD R15, R15, R7 ;  /* 0x000000070f0f7221 */ /* 0x000fc80000000000 */
[----:B------:R-:W-:Y:S04]  /*01b0*/  STG.E.128 desc[UR4][R2.64], R8 ;  /* 0x0000000802007986 */ /* 0x000fe8000c101d04 */
[----:B------:R-:W-:Y:S01]  /*01c0*/  STG.E.128 desc[UR4][R2.64+0x800], R12 ;  /* 0x0008000c02007986 */ /* 0x000fe2000c101d04 */
[----:B------:R-:W-:Y:S05]  /*01d0*/  EXIT ;  /* 0x000000000000794d */ /* 0x000fea0003800000 */
.L_x_0:
[----:B------:R-:W-:-:S00]  /*01e0*/  BRA `(.L_x_0) ;  /* 0xfffffffc00fc7947 */ /* 0x000fc0000383ffff */
[----:B------:R-:W-:-:S00]  /*01f0*/  NOP ;  /* 0x0000000000007918 */ /* 0x000fc00000000000 */
        /* <DEDUP_REMOVED lines=8> */
.L_x_1:


//--------------------- .nv.constant0.triton_poi_fused_convolution_3 --------------------------
	.section	.nv.constant0.triton_poi_fused_convolution_3,"a",@progbits
	.sectionflags	@""
	.align	4
.nv.constant0.triton_poi_fused_convolution_3:
	.zero		548
